//
// Generated by NVIDIA NVVM Compiler
//
// Compiler Build ID: CL-36424714
// Cuda compilation tools, release 13.0, V13.0.88
// Based on NVVM 20.0.0
//

.version 9.0
.target sm_100
.address_size 64

	// .globl	_Z20multiplyBlocksKernelPKdS0_Pdi
.extern .func  (.param .b32 func_retval0) vprintf
(
	.param .b64 vprintf_param_0,
	.param .b64 vprintf_param_1
)
;
.global .align 1 .b8 $str[48] = {77, 97, 116, 114, 105, 120, 32, 105, 115, 32, 115, 105, 110, 103, 117, 108, 97, 114, 32, 97, 116, 32, 105, 110, 100, 101, 120, 32, 37, 100, 44, 32, 99, 97, 110, 110, 111, 116, 32, 105, 110, 118, 101, 114, 116, 33, 10};

.visible .entry _Z20multiplyBlocksKernelPKdS0_Pdi(
	.param .u64 .ptr .align 1 _Z20multiplyBlocksKernelPKdS0_Pdi_param_0,
	.param .u64 .ptr .align 1 _Z20multiplyBlocksKernelPKdS0_Pdi_param_1,
	.param .u64 .ptr .align 1 _Z20multiplyBlocksKernelPKdS0_Pdi_param_2,
	.param .u32 _Z20multiplyBlocksKernelPKdS0_Pdi_param_3
)
{
	.reg .pred 	%p<2>;
	.reg .b32 	%r<6>;
	.reg .b64 	%rd<11>;
	.reg .b64 	%fd<4>;

	ld.param.u64 	%rd1, [_Z20multiplyBlocksKernelPKdS0_Pdi_param_0];
	ld.param.u64 	%rd2, [_Z20multiplyBlocksKernelPKdS0_Pdi_param_1];
	ld.param.u64 	%rd3, [_Z20multiplyBlocksKernelPKdS0_Pdi_param_2];
	ld.param.u32 	%r2, [_Z20multiplyBlocksKernelPKdS0_Pdi_param_3];
	mov.u32 	%r3, %ctaid.x;
	mov.u32 	%r4, %ntid.x;
	mov.u32 	%r5, %tid.x;
	mad.lo.s32 	%r1, %r3, %r4, %r5;
	setp.ge.s32 	%p1, %r1, %r2;
	@%p1 bra 	$L__BB0_2;
	cvta.to.global.u64 	%rd4, %rd1;
	cvta.to.global.u64 	%rd5, %rd2;
	cvta.to.global.u64 	%rd6, %rd3;
	mul.wide.s32 	%rd7, %r1, 8;
	add.s64 	%rd8, %rd4, %rd7;
	ld.global.f64 	%fd1, [%rd8];
	add.s64 	%rd9, %rd5, %rd7;
	ld.global.f64 	%fd2, [%rd9];
	mul.f64 	%fd3, %fd1, %fd2;
	add.s64 	%rd10, %rd6, %rd7;
	st.global.f64 	[%rd10], %fd3;
$L__BB0_2:
	ret;

}
	// .globl	_Z18invertBlocksKernelPKdPdi
.visible .entry _Z18invertBlocksKernelPKdPdi(
	.param .u64 .ptr .align 1 _Z18invertBlocksKernelPKdPdi_param_0,
	.param .u64 .ptr .align 1 _Z18invertBlocksKernelPKdPdi_param_1,
	.param .u32 _Z18invertBlocksKernelPKdPdi_param_2
)
{
	.local .align 8 .b8 	__local_depot1[8];
	.reg .b64 	%SP;
	.reg .b64 	%SPL;
	.reg .pred 	%p<3>;
	.reg .b32 	%r<8>;
	.reg .b64 	%rd<13>;
	.reg .b64 	%fd<3>;

	mov.u64 	%SPL, __local_depot1;
	cvta.local.u64 	%SP, %SPL;
	ld.param.u64 	%rd1, [_Z18invertBlocksKernelPKdPdi_param_0];
	ld.param.u64 	%rd2, [_Z18invertBlocksKernelPKdPdi_param_1];
	ld.param.u32 	%r2, [_Z18invertBlocksKernelPKdPdi_param_2];
	mov.u32 	%r3, %ctaid.x;
	mov.u32 	%r4, %ntid.x;
	mov.u32 	%r5, %tid.x;
	mad.lo.s32 	%r1, %r3, %r4, %r5;
	setp.ge.s32 	%p1, %r1, %r2;
	@%p1 bra 	$L__BB1_4;
	cvta.to.global.u64 	%rd3, %rd1;
	mul.wide.s32 	%rd4, %r1, 8;
	add.s64 	%rd5, %rd3, %rd4;
	ld.global.f64 	%fd1, [%rd5];
	setp.neu.f64 	%p2, %fd1, 0d0000000000000000;
	@%p2 bra 	$L__BB1_3;
	add.u64 	%rd9, %SP, 0;
	add.u64 	%rd10, %SPL, 0;
	st.local.u32 	[%rd10], %r1;
	mov.u64 	%rd11, $str;
	cvta.global.u64 	%rd12, %rd11;
	{ // callseq 0, 0
	.param .b64 param0;
	st.param.b64 	[param0], %rd12;
	.param .b64 param1;
	st.param.b64 	[param1], %rd9;
	.param .b32 retval0;
	call.uni (retval0), 
	vprintf, 
	(
	param0, 
	param1
	);
	ld.param.b32 	%r6, [retval0];
	} // callseq 0
	bra.uni 	$L__BB1_4;
$L__BB1_3:
	rcp.rn.f64 	%fd2, %fd1;
	cvta.to.global.u64 	%rd6, %rd2;
	add.s64 	%rd8, %rd6, %rd4;
	st.global.f64 	[%rd8], %fd2;
$L__BB1_4:
	ret;

}


// ===== COMPILED SASS (sm_100) =====

	.target	sm_100

	.elftype	@"ET_EXEC"


//--------------------- .note.nv.tkinfo           --------------------------
	.section	.note.nv.tkinfo,"",@"SHT_NOTE"
	.sectionflags	@"SHF_NOTE_NV_TKINFO"
	.tkinfo
        /*0018*/ 	.word	0x00000002
        /*0030*/ 	.string	""
        /*0030*/ 	.string	"ptxas"
        /*0030*/ 	.string	"Cuda compilation tools, release 13.0, V13.0.88"
        /*0030*/ 	.string	"Build cuda_13.0.r13.0/compiler.36424714_0"
        /*0030*/ 	.string	"-arch sm_100 -m 64 "



//--------------------- .note.nv.cuinfo           --------------------------
	.section	.note.nv.cuinfo,"",@"SHT_NOTE"
	.sectionflags	@"SHF_NOTE_NV_CUINFO"
        /*0018*/ 	.short	0x0002
        /*001a*/ 	.short	0x0064
        /*001c*/ 	.short	0x0082
	.zero		2


//--------------------- .nv.info                  --------------------------
	.section	.nv.info,"",@"SHT_CUDA_INFO"
	.align	4


	//----- nvinfo : EIATTR_REGCOUNT
	.align		4
        /*0000*/ 	.byte	0x04, 0x2f
        /*0002*/ 	.short	(.L_2 - .L_1)
	.align		4
.L_1:
        /*0004*/ 	.word	index@(_Z20multiplyBlocksKernelPKdS0_Pdi)
        /*0008*/ 	.word	0x0000000e


	//----- nvinfo : EIATTR_FRAME_SIZE
	.align		4
.L_2:
        /*000c*/ 	.byte	0x04, 0x11
        /*000e*/ 	.short	(.L_4 - .L_3)
	.align		4
.L_3:
        /*0010*/ 	.word	index@(_Z20multiplyBlocksKernelPKdS0_Pdi)
        /*0014*/ 	.word	0x00000000


	//----- nvinfo : EIATTR_REGCOUNT
	.align		4
.L_4:
        /*0018*/ 	.byte	0x04, 0x2f
        /*001a*/ 	.short	(.L_6 - .L_5)
	.align		4
.L_5:
        /*001c*/ 	.word	index@(_Z18invertBlocksKernelPKdPdi)
        /*0020*/ 	.word	0x00000018


	//----- nvinfo : EIATTR_FRAME_SIZE
	.align		4
.L_6:
        /*0024*/ 	.byte	0x04, 0x11
        /*0026*/ 	.short	(.L_8 - .L_7)
	.align		4
.L_7:
        /*0028*/ 	.word	index@($__internal_0_$__cuda_sm20_dblrcp_rn_slowpath_v3)
        /*002c*/ 	.word	0x00000008


	//----- nvinfo : EIATTR_FRAME_SIZE
	.align		4
.L_8:
        /*0030*/ 	.byte	0x04, 0x11
        /*0032*/ 	.short	(.L_10 - .L_9)
	.align		4
.L_9:
        /*0034*/ 	.word	index@(_Z18invertBlocksKernelPKdPdi)
        /*0038*/ 	.word	0x00000008


	//----- nvinfo : EIATTR_MIN_STACK_SIZE
	.align		4
.L_10:
        /*003c*/ 	.byte	0x04, 0x12
        /*003e*/ 	.short	(.L_12 - .L_11)
	.align		4
.L_11:
        /*0040*/ 	.word	index@(_Z18invertBlocksKernelPKdPdi)
        /*0044*/ 	.word	0x00000008


	//----- nvinfo : EIATTR_MIN_STACK_SIZE
	.align		4
.L_12:
        /*0048*/ 	.byte	0x04, 0x12
        /*004a*/ 	.short	(.L_14 - .L_13)
	.align		4
.L_13:
        /*004c*/ 	.word	index@(_Z20multiplyBlocksKernelPKdS0_Pdi)
        /*0050*/ 	.word	0x00000000
.L_14:


//--------------------- .nv.compat                --------------------------
	.section	.nv.compat,"",@"SHT_CUDA_COMPAT_INFO"
	.align	4
        /*0000*/ 	.byte	0x02, 0x09, 0x00, 0x00, 0x02, 0x02, 0x01, 0x00, 0x02, 0x05, 0x05, 0x00, 0x03, 0x07, 0x01, 0x01
        /*0010*/ 	.byte	0x02, 0x03, 0x00, 0x00, 0x02, 0x06, 0x01, 0x00, 0x04, 0x0b, 0x08, 0x00, 0x01, 0x00, 0x00, 0x00
        /*0020*/ 	.byte	0x00, 0x00, 0x00, 0x00


//--------------------- .nv.info._Z18invertBlocksKernelPKdPdi --------------------------
	.section	.nv.info._Z18invertBlocksKernelPKdPdi,"",@"SHT_CUDA_INFO"
	.sectionflags	@""
	.align	4


	//----- nvinfo : EIATTR_CUDA_API_VERSION
	.align		4
        /*0000*/ 	.byte	0x04, 0x37
        /*0002*/ 	.short	(.L_16 - .L_15)
.L_15:
        /*0004*/ 	.word	0x00000082


	//----- nvinfo : EIATTR_KPARAM_INFO
	.align		4
.L_16:
        /*0008*/ 	.byte	0x04, 0x17
        /*000a*/ 	.short	(.L_18 - .L_17)
.L_17:
        /*000c*/ 	.word	0x00000000
        /*0010*/ 	.short	0x0002
        /*0012*/ 	.short	0x0010
        /*0014*/ 	.byte	0x00, 0xf0, 0x11, 0x00


	//----- nvinfo : EIATTR_KPARAM_INFO
	.align		4
.L_18:
        /*0018*/ 	.byte	0x04, 0x17
        /*001a*/ 	.short	(.L_20 - .L_19)
.L_19:
        /*001c*/ 	.word	0x00000000
        /*0020*/ 	.short	0x0001
        /*0022*/ 	.short	0x0008
        /*0024*/ 	.byte	0x00, 0xf5, 0x21, 0x00


	//----- nvinfo : EIATTR_KPARAM_INFO
	.align		4
.L_20:
        /*0028*/ 	.byte	0x04, 0x17
        /*002a*/ 	.short	(.L_22 - .L_21)
.L_21:
        /*002c*/ 	.word	0x00000000
        /*0030*/ 	.short	0x0000
        /*0032*/ 	.short	0x0000
        /*0034*/ 	.byte	0x00, 0xf5, 0x21, 0x00


	//----- nvinfo : EIATTR_SPARSE_MMA_MASK
	.align		4
.L_22:
        /*0038*/ 	.byte	0x03, 0x50
        /*003a*/ 	.short	0x0000


	//----- nvinfo : EIATTR_MAXREG_COUNT
	.align		4
        /*003c*/ 	.byte	0x03, 0x1b
        /*003e*/ 	.short	0x00ff


	//----- nvinfo : EIATTR_EXTERNS
	.align		4
        /*0040*/ 	.byte	0x04, 0x0f
        /*0042*/ 	.short	(.L_24 - .L_23)


	//   ....[0]....
	.align		4
.L_23:
        /*0044*/ 	.word	index@(vprintf)


	//----- nvinfo : EIATTR_MERCURY_ISA_VERSION
	.align		4
.L_24:
        /*0048*/ 	.byte	0x03, 0x5f
        /*004a*/ 	.short	0x0101


	//----- nvinfo : EIATTR_VRC_CTA_INIT_COUNT
	.align		4
        /*004c*/ 	.byte	0x02, 0x4a
	.zero		1
	.zero		1


	//----- nvinfo : EIATTR_SYSCALL_OFFSETS
	.align		4
        /*0050*/ 	.byte	0x04, 0x46
        /*0052*/ 	.short	(.L_26 - .L_25)


	//   ....[0]....
.L_25:
        /*0054*/ 	.word	0x000001a0


	//----- nvinfo : EIATTR_EXIT_INSTR_OFFSETS
	.align		4
.L_26:
        /*0058*/ 	.byte	0x04, 0x1c
        /*005a*/ 	.short	(.L_28 - .L_27)


	//   ....[0]....
.L_27:
        /*005c*/ 	.word	0x000000c0


	//   ....[1]....
        /*0060*/ 	.word	0x000001b0


	//   ....[2]....
        /*0064*/ 	.word	0x000002e0


	//----- nvinfo : EIATTR_CRS_STACK_SIZE
	.align		4
.L_28:
        /*0068*/ 	.byte	0x04, 0x1e
        /*006a*/ 	.short	(.L_30 - .L_29)
.L_29:
        /*006c*/ 	.word	0x00000000


	//----- nvinfo : EIATTR_CBANK_PARAM_SIZE
	.align		4
.L_30:
        /*0070*/ 	.byte	0x03, 0x19
        /*0072*/ 	.short	0x0014


	//----- nvinfo : EIATTR_PARAM_CBANK
	.align		4
        /*0074*/ 	.byte	0x04, 0x0a
        /*0076*/ 	.short	(.L_32 - .L_31)
	.align		4
.L_31:
        /*0078*/ 	.word	index@(.nv.constant0._Z18invertBlocksKernelPKdPdi)
        /*007c*/ 	.short	0x0380
        /*007e*/ 	.short	0x0014


	//----- nvinfo : EIATTR_SW_WAR
	.align		4
.L_32:
        /*0080*/ 	.byte	0x04, 0x36
        /*0082*/ 	.short	(.L_34 - .L_33)
.L_33:
        /*0084*/ 	.word	0x00000008
.L_34:


//--------------------- .nv.info._Z20multiplyBlocksKernelPKdS0_Pdi --------------------------
	.section	.nv.info._Z20multiplyBlocksKernelPKdS0_Pdi,"",@"SHT_CUDA_INFO"
	.sectionflags	@""
	.align	4


	//----- nvinfo : EIATTR_CUDA_API_VERSION
	.align		4
        /*0000*/ 	.byte	0x04, 0x37
        /*0002*/ 	.short	(.L_36 - .L_35)
.L_35:
        /*0004*/ 	.word	0x00000082


	//----- nvinfo : EIATTR_KPARAM_INFO
	.align		4
.L_36:
        /*0008*/ 	.byte	0x04, 0x17
        /*000a*/ 	.short	(.L_38 - .L_37)
.L_37:
        /*000c*/ 	.word	0x00000000
        /*0010*/ 	.short	0x0003
        /*0012*/ 	.short	0x0018
        /*0014*/ 	.byte	0x00, 0xf0, 0x11, 0x00


	//----- nvinfo : EIATTR_KPARAM_INFO
	.align		4
.L_38:
        /*0018*/ 	.byte	0x04, 0x17
        /*001a*/ 	.short	(.L_40 - .L_39)
.L_39:
        /*001c*/ 	.word	0x00000000
        /*0020*/ 	.short	0x0002
        /*0022*/ 	.short	0x0010
        /*0024*/ 	.byte	0x00, 0xf5, 0x21, 0x00


	//----- nvinfo : EIATTR_KPARAM_INFO
	.align		4
.L_40:
        /*0028*/ 	.byte	0x04, 0x17
        /*002a*/ 	.short	(.L_42 - .L_41)
.L_41:
        /*002c*/ 	.word	0x00000000
        /*0030*/ 	.short	0x0001
        /*0032*/ 	.short	0x0008
        /*0034*/ 	.byte	0x00, 0xf5, 0x21, 0x00


	//----- nvinfo : EIATTR_KPARAM_INFO
	.align		4
.L_42:
        /*0038*/ 	.byte	0x04, 0x17
        /*003a*/ 	.short	(.L_44 - .L_43)
.L_43:
        /*003c*/ 	.word	0x00000000
        /*0040*/ 	.short	0x0000
        /*0042*/ 	.short	0x0000
        /*0044*/ 	.byte	0x00, 0xf5, 0x21, 0x00


	//----- nvinfo : EIATTR_SPARSE_MMA_MASK
	.align		4
.L_44:
        /*0048*/ 	.byte	0x03, 0x50
        /*004a*/ 	.short	0x0000


	//----- nvinfo : EIATTR_MAXREG_COUNT
	.align		4
        /*004c*/ 	.byte	0x03, 0x1b
        /*004e*/ 	.short	0x00ff


	//----- nvinfo : EIATTR_MERCURY_ISA_VERSION
	.align		4
        /*0050*/ 	.byte	0x03, 0x5f
        /*0052*/ 	.short	0x0101


	//----- nvinfo : EIATTR_VRC_CTA_INIT_COUNT
	.align		4
        /*0054*/ 	.byte	0x02, 0x4a
	.zero		1
	.zero		1


	//----- nvinfo : EIATTR_EXIT_INSTR_OFFSETS
	.align		4
        /*0058*/ 	.byte	0x04, 0x1c
        /*005a*/ 	.short	(.L_46 - .L_45)


	//   ....[0]....
.L_45:
        /*005c*/ 	.word	0x00000070


	//   ....[1]....
        /*0060*/ 	.word	0x00000130


	//----- nvinfo : EIATTR_CBANK_PARAM_SIZE
	.align		4
.L_46:
        /*0064*/ 	.byte	0x03, 0x19
        /*0066*/ 	.short	0x001c


	//----- nvinfo : EIATTR_PARAM_CBANK
	.align		4
        /*0068*/ 	.byte	0x04, 0x0a
        /*006a*/ 	.short	(.L_48 - .L_47)
	.align		4
.L_47:
        /*006c*/ 	.word	index@(.nv.constant0._Z20multiplyBlocksKernelPKdS0_Pdi)
        /*0070*/ 	.short	0x0380
        /*0072*/ 	.short	0x001c


	//----- nvinfo : EIATTR_SW_WAR
	.align		4
.L_48:
        /*0074*/ 	.byte	0x04, 0x36
        /*0076*/ 	.short	(.L_50 - .L_49)
.L_49:
        /*0078*/ 	.word	0x00000008
.L_50:


//--------------------- .nv.callgraph             --------------------------
	.section	.nv.callgraph,"",@"SHT_CUDA_CALLGRAPH"
	.align	4
	.sectionentsize	8
	.align		4
        /*0000*/ 	.word	0x00000000
	.align		4
        /*0004*/ 	.word	0xffffffff
	.align		4
        /*0008*/ 	.word	index@(_Z18invertBlocksKernelPKdPdi)
	.align		4
        /*000c*/ 	.word	index@(vprintf)
	.align		4
        /*0010*/ 	.word	0x00000000
	.align		4
        /*0014*/ 	.word	0xfffffffe
	.align		4
        /*0018*/ 	.word	0x00000000
	.align		4
        /*001c*/ 	.word	0xfffffffd
	.align		4
        /*0020*/ 	.word	0x00000000
	.align		4
        /*0024*/ 	.word	0xfffffffc


//--------------------- .nv.constant4             --------------------------
	.section	.nv.constant4,"a",@progbits
	.align	8
	.align		8
.nv.constant4:
        /*0000*/ 	.dword	vprintf
	.align		8
        /*0008*/ 	.dword	$str


//--------------------- .text._Z18invertBlocksKernelPKdPdi --------------------------
	.section	.text._Z18invertBlocksKernelPKdPdi,"ax",@progbits
	.align	128
        .global         _Z18invertBlocksKernelPKdPdi
        .type           _Z18invertBlocksKernelPKdPdi,@function
        .size           _Z18invertBlocksKernelPKdPdi,(.L_x_10 - _Z18invertBlocksKernelPKdPdi)
        .other          _Z18invertBlocksKernelPKdPdi,@"STO_CUDA_ENTRY STV_DEFAULT"
_Z18invertBlocksKernelPKdPdi:
.text._Z18invertBlocksKernelPKdPdi:
[----:B------:R-:W0:Y:S01]  /*0000*/  LDC R1, c[0x0][0x37c] ;  /* 0x0000df00ff017b82 */ /* 0x000e220000000800 */
[----:B------:R-:W1:Y:S01]  /*0010*/  S2R R3, SR_TID.X ;  /* 0x0000000000037919 */ /* 0x000e620000002100 */
[----:B------:R-:W2:Y:S06]  /*0020*/  LDCU UR5, c[0x0][0x2fc] ;  /* 0x00005f80ff0577ac */ /* 0x000eac0008000800 */
[----:B------:R-:W1:Y:S01]  /*0030*/  S2UR UR6, SR_CTAID.X ;  /* 0x00000000000679c3 */ /* 0x000e620000002500 */
[----:B0-----:R-:W-:Y:S01]  /*0040*/  VIADD R1, R1, 0xfffffff8 ;  /* 0xfffffff801017836 */ /* 0x001fe20000000000 */
[----:B------:R-:W0:Y:S01]  /*0050*/  LDCU UR7, c[0x0][0x390] ;  /* 0x00007200ff0777ac */ /* 0x000e220008000800 */
[----:B------:R-:W3:Y:S05]  /*0060*/  LDCU UR4, c[0x0][0x2f8] ;  /* 0x00005f00ff0477ac */ /* 0x000eea0008000800 */
[----:B------:R-:W1:Y:S01]  /*0070*/  LDC R0, c[0x0][0x360] ;  /* 0x0000d800ff007b82 */ /* 0x000e620000000800 */
[----:B---3--:R-:W-:-:S05]  /*0080*/  IADD3 R6, P1, PT, R1, UR4, RZ ;  /* 0x0000000401067c10 */ /* 0x008fca000ff3e0ff */
[----:B--2---:R-:W-:Y:S02]  /*0090*/  IMAD.X R7, RZ, RZ, UR5, P1 ;  /* 0x00000005ff077e24 */ /* 0x004fe400088e06ff */
[----:B-1----:R-:W-:-:S05]  /*00a0*/  IMAD R0, R0, UR6, R3 ;  /* 0x0000000600007c24 */ /* 0x002fca000f8e0203 */
[----:B0-----:R-:W-:-:S13]  /*00b0*/  ISETP.GE.AND P0, PT, R0, UR7, PT ;  /* 0x0000000700007c0c */ /* 0x001fda000bf06270 */
[----:B------:R-:W-:Y:S05]  /*00c0*/  @P0 EXIT ;  /* 0x000000000000094d */ /* 0x000fea0003800000 */
[----:B------:R-:W0:Y:S01]  /*00d0*/  LDC.64 R2, c[0x0][0x380] ;  /* 0x0000e000ff027b82 */ /* 0x000e220000000a00 */
[----:B------:R-:W1:Y:S01]  /*00e0*/  LDCU.64 UR36, c[0x0][0x358] ;  /* 0x00006b00ff2477ac */ /* 0x000e620008000a00 */
[----:B0-----:R-:W-:-:S05]  /*00f0*/  IMAD.WIDE R2, R0, 0x8, R2 ;  /* 0x0000000800027825 */ /* 0x001fca00078e0202 */
[----:B-1----:R-:W2:Y:S02]  /*0100*/  LDG.E.64 R4, desc[UR36][R2.64] ;  /* 0x0000002402047981 */ /* 0x002ea4000c1e1b00 */
[----:B--2---:R-:W-:-:S14]  /*0110*/  DSETP.NEU.AND P0, PT, R4, RZ, PT ;  /* 0x000000ff0400722a */ /* 0x004fdc0003f0d000 */
[----:B------:R-:W-:Y:S05]  /*0120*/  @P0 BRA `(.L_x_0) ;  /* 0x0000000000240947 */ /* 0x000fea0003800000 */
[----:B------:R-:W-:Y:S01]  /*0130*/  MOV R2, 0x0 ;  /* 0x0000000000027802 */ /* 0x000fe20000000f00 */
[----:B------:R0:W-:Y:S01]  /*0140*/  STL [R1], R0 ;  /* 0x0000000001007387 */ /* 0x0001e20000100800 */
[----:B------:R-:W1:Y:S04]  /*0150*/  LDCU.64 UR4, c[0x4][0x8] ;  /* 0x01000100ff0477ac */ /* 0x000e680008000a00 */
[----:B------:R-:W2:Y:S01]  /*0160*/  LDC.64 R2, c[0x4][R2] ;  /* 0x0100000002027b82 */ /* 0x000ea20000000a00 */
[----:B-1----:R-:W-:Y:S02]  /*0170*/  IMAD.U32 R4, RZ, RZ, UR4 ;  /* 0x00000004ff047e24 */ /* 0x002fe4000f8e00ff */
[----:B0-----:R-:W-:-:S07]  /*0180*/  IMAD.U32 R5, RZ, RZ, UR5 ;  /* 0x00000005ff057e24 */ /* 0x001fce000f8e00ff */
[----:B------:R-:W-:-:S07]  /*0190*/  LEPC R20, `(.L_x_1) ;  /* 0x000000001014794e */ /* 0x000fce0000000000 */
[----:B--2---:R-:W-:Y:S05]  /*01a0*/  CALL.ABS.NOINC R2 ;  /* 0x0000000002007343 */ /* 0x004fea0003c00000 */
.L_x_1:
[----:B------:R-:W-:Y:S05]  /*01b0*/  EXIT ;  /* 0x000000000000794d */ /* 0x000fea0003800000 */
.L_x_0:
[----:B------:R-:W0:Y:S01]  /*01c0*/  MUFU.RCP64H R3, R5 ;  /* 0x0000000500037308 */ /* 0x000e220000001800 */
[----:B------:R-:W-:Y:S01]  /*01d0*/  IADD3 R2, PT, PT, R5, 0x300402, RZ ;  /* 0x0030040205027810 */ /* 0x000fe20007ffe0ff */
[----:B------:R-:W-:Y:S03]  /*01e0*/  BSSY.RECONVERGENT B0, `(.L_x_2) ;  /* 0x000000c000007945 */ /* 0x000fe60003800200 */
[----:B------:R-:W-:Y:S02]  /*01f0*/  FSETP.GEU.AND P0, PT, |R2|, 5.8789094863358348022e-39, PT ;  /* 0x004004020200780b */ /* 0x000fe40003f0e200 */
[----:B0-----:R-:W-:-:S08]  /*0200*/  DFMA R6, -R4, R2, 1 ;  /* 0x3ff000000406742b */ /* 0x001fd00000000102 */
[----:B------:R-:W-:-:S08]  /*0210*/  DFMA R6, R6, R6, R6 ;  /* 0x000000060606722b */ /* 0x000fd00000000006 */
[----:B------:R-:W-:-:S08]  /*0220*/  DFMA R6, R2, R6, R2 ;  /* 0x000000060206722b */ /* 0x000fd00000000002 */
[----:B------:R-:W-:-:S08]  /*0230*/  DFMA R8, -R4, R6, 1 ;  /* 0x3ff000000408742b */ /* 0x000fd00000000106 */
[----:B------:R-:W-:Y:S01]  /*0240*/  DFMA R6, R6, R8, R6 ;  /* 0x000000080606722b */ /* 0x000fe20000000006 */
[----:B------:R-:W-:Y:S10]  /*0250*/  @P0 BRA `(.L_x_3) ;  /* 0x0000000000100947 */ /* 0x000ff40003800000 */
[----:B------:R-:W-:-:S05]  /*0260*/  LOP3.LUT R2, R5, 0x7fffffff, RZ, 0xc0, !PT ;  /* 0x7fffffff05027812 */ /* 0x000fca00078ec0ff */
[----:B------:R-:W-:Y:S01]  /*0270*/  VIADD R8, R2, 0xfff00000 ;  /* 0xfff0000002087836 */ /* 0x000fe20000000000 */
[----:B------:R-:W-:-:S07]  /*0280*/  MOV R2, 0x2a0 ;  /* 0x000002a000027802 */ /* 0x000fce0000000f00 */
[----:B------:R-:W-:Y:S05]  /*0290*/  CALL.REL.NOINC `($__internal_0_$__cuda_sm20_dblrcp_rn_slowpath_v3) ;  /* 0x0000000000147944 */ /* 0x000fea0003c00000 */
.L_x_3:
[----:B------:R-:W-:Y:S05]  /*02a0*/  BSYNC.RECONVERGENT B0 ;  /* 0x0000000000007941 */ /* 0x000fea0003800200 */
.L_x_2:
[----:B------:R-:W0:Y:S02]  /*02b0*/  LDC.64 R2, c[0x0][0x388] ;  /* 0x0000e200ff027b82 */ /* 0x000e240000000a00 */
[----:B0-----:R-:W-:-:S05]  /*02c0*/  IMAD.WIDE R2, R0, 0x8, R2 ;  /* 0x0000000800027825 */ /* 0x001fca00078e0202 */
[----:B------:R-:W-:Y:S01]  /*02d0*/  STG.E.64 desc[UR36][R2.64], R6 ;  /* 0x0000000602007986 */ /* 0x000fe2000c101b24 */
[----:B------:R-:W-:Y:S05]  /*02e0*/  EXIT ;  /* 0x000000000000794d */ /* 0x000fea0003800000 */
        .weak           $__internal_0_$__cuda_sm20_dblrcp_rn_slowpath_v3
        .type           $__internal_0_$__cuda_sm20_dblrcp_rn_slowpath_v3,@function
        .size           $__internal_0_$__cuda_sm20_dblrcp_rn_slowpath_v3,(.L_x_10 - $__internal_0_$__cuda_sm20_dblrcp_rn_slowpath_v3)
$__internal_0_$__cuda_sm20_dblrcp_rn_slowpath_v3:
[----:B------:R-:W-:Y:S01]  /*02f0*/  DSETP.GTU.AND P0, PT, |R4|, +INF , PT ;  /* 0x7ff000000400742a */ /* 0x000fe20003f0c200 */
[----:B------:R-:W-:-:S13]  /*0300*/  BSSY.RECONVERGENT B1, `(.L_x_4) ;  /* 0x0000023000017945 */ /* 0x000fda0003800200 */
[----:B------:R-:W-:Y:S05]  /*0310*/  @P0 BRA `(.L_x_5) ;  /* 0x00000000007c0947 */ /* 0x000fea0003800000 */
[----:B------:R-:W-:-:S05]  /*0320*/  LOP3.LUT R3, R5, 0x7fffffff, RZ, 0xc0, !PT ;  /* 0x7fffffff05037812 */ /* 0x000fca00078ec0ff */
[----:B------:R-:W-:-:S05]  /*0330*/  VIADD R6, R3, 0xffffffff ;  /* 0xffffffff03067836 */ /* 0x000fca0000000000 */
[----:B------:R-:W-:-:S13]  /*0340*/  ISETP.GE.U32.AND P0, PT, R6, 0x7fefffff, PT ;  /* 0x7fefffff0600780c */ /* 0x000fda0003f06070 */
[----:B------:R-:W-:Y:S01]  /*0350*/  @P0 LOP3.LUT R7, R5, 0x7ff00000, RZ, 0x3c, !PT ;  /* 0x7ff0000005070812 */ /* 0x000fe200078e3cff */
[----:B------:R-:W-:Y:S01]  /*0360*/  @P0 IMAD.MOV.U32 R6, RZ, RZ, RZ ;  /* 0x000000ffff060224 */ /* 0x000fe200078e00ff */
[----:B------:R-:W-:Y:S06]  /*0370*/  @P0 BRA `(.L_x_6) ;  /* 0x00000000006c0947 */ /* 0x000fec0003800000 */
[----:B------:R-:W-:-:S13]  /*0380*/  ISETP.GE.U32.AND P0, PT, R3, 0x1000001, PT ;  /* 0x010000010300780c */ /* 0x000fda0003f06070 */
[----:B------:R-:W-:Y:S05]  /*0390*/  @!P0 BRA `(.L_x_7) ;  /* 0x0000000000348947 */ /* 0x000fea0003800000 */
[----:B------:R-:W-:Y:S01]  /*03a0*/  IADD3 R7, PT, PT, R5, -0x3fe00000, RZ ;  /* 0xc020000005077810 */ /* 0x000fe20007ffe0ff */
[----:B------:R-:W-:-:S03]  /*03b0*/  IMAD.MOV.U32 R6, RZ, RZ, R4 ;  /* 0x000000ffff067224 */ /* 0x000fc600078e0004 */
[----:B------:R-:W0:Y:S03]  /*03c0*/  MUFU.RCP64H R9, R7 ;  /* 0x0000000700097308 */ /* 0x000e260000001800 */
[----:B0-----:R-:W-:-:S08]  /*03d0*/  DFMA R10, -R6, R8, 1 ;  /* 0x3ff00000060a742b */ /* 0x001fd00000000108 */
[----:B------:R-:W-:-:S08]  /*03e0*/  DFMA R10, R10, R10, R10 ;  /* 0x0000000a0a0a722b */ /* 0x000fd0000000000a */
[----:B------:R-:W-:-:S08]  /*03f0*/  DFMA R10, R8, R10, R8 ;  /* 0x0000000a080a722b */ /* 0x000fd00000000008 */
[----:B------:R-:W-:-:S08]  /*0400*/  DFMA R8, -R6, R10, 1 ;  /* 0x3ff000000608742b */ /* 0x000fd0000000010a */
[----:B------:R-:W-:-:S08]  /*0410*/  DFMA R8, R10, R8, R10 ;  /* 0x000000080a08722b */ /* 0x000fd0000000000a */
[----:B------:R-:W-:-:S08]  /*0420*/  DMUL R8, R8, 2.2250738585072013831e-308 ;  /* 0x0010000008087828 */ /* 0x000fd00000000000 */
[----:B------:R-:W-:-:S08]  /*0430*/  DFMA R4, -R4, R8, 1 ;  /* 0x3ff000000404742b */ /* 0x000fd00000000108 */
[----:B------:R-:W-:-:S08]  /*0440*/  DFMA R4, R4, R4, R4 ;  /* 0x000000040404722b */ /* 0x000fd00000000004 */
[----:B------:R-:W-:Y:S01]  /*0450*/  DFMA R6, R8, R4, R8 ;  /* 0x000000040806722b */ /* 0x000fe20000000008 */
[----:B------:R-:W-:Y:S10]  /*0460*/  BRA `(.L_x_6) ;  /* 0x0000000000307947 */ /* 0x000ff40003800000 */
.L_x_7:
[----:B------:R-:W-:Y:S01]  /*0470*/  DMUL R4, R4, 8.11296384146066816958e+31 ;  /* 0x4690000004047828 */ /* 0x000fe20000000000 */
[----:B------:R-:W-:-:S05]  /*0480*/  IMAD.MOV.U32 R6, RZ, RZ, R8 ;  /* 0x000000ffff067224 */ /* 0x000fca00078e0008 */
[----:B------:R-:W0:Y:S02]  /*0490*/  MUFU.RCP64H R7, R5 ;  /* 0x0000000500077308 */ /* 0x000e240000001800 */
[----:B0-----:R-:W-:-:S08]  /*04a0*/  DFMA R8, -R4, R6, 1 ;  /* 0x3ff000000408742b */ /* 0x001fd00000000106 */
[----:B------:R-:W-:-:S08]  /*04b0*/  DFMA R8, R8, R8, R8 ;  /* 0x000000080808722b */ /* 0x000fd00000000008 */
[----:B------:R-:W-:-:S08]  /*04c0*/  DFMA R8, R6, R8, R6 ;  /* 0x000000080608722b */ /* 0x000fd00000000006 */
[----:B------:R-:W-:-:S08]  /*04d0*/  DFMA R6, -R4, R8, 1 ;  /* 0x3ff000000406742b */ /* 0x000fd00000000108 */
[----:B------:R-:W-:-:S08]  /*04e0*/  DFMA R6, R8, R6, R8 ;  /* 0x000000060806722b */ /* 0x000fd00000000008 */
[----:B------:R-:W-:Y:S01]  /*04f0*/  DMUL R6, R6, 8.11296384146066816958e+31 ;  /* 0x4690000006067828 */ /* 0x000fe20000000000 */
[----:B------:R-:W-:Y:S10]  /*0500*/  BRA `(.L_x_6) ;  /* 0x0000000000087947 */ /* 0x000ff40003800000 */
.L_x_5:
[----:B------:R-:W-:Y:S02]  /*0510*/  LOP3.LUT R7, R5, 0x80000, RZ, 0xfc, !PT ;  /* 0x0008000005077812 */ /* 0x000fe400078efcff */
[----:B------:R-:W-:-:S07]  /*0520*/  MOV R6, R4 ;  /* 0x0000000400067202 */ /* 0x000fce0000000f00 */
.L_x_6:
[----:B------:R-:W-:Y:S05]  /*0530*/  BSYNC.RECONVERGENT B1 ;  /* 0x0000000000017941 */ /* 0x000fea0003800200 */
.L_x_4:
[----:B------:R-:W-:-:S04]  /*0540*/  IMAD.MOV.U32 R3, RZ, RZ, 0x0 ;  /* 0x00000000ff037424 */ /* 0x000fc800078e00ff */
[----:B------:R-:W-:Y:S05]  /*0550*/  RET.REL.NODEC R2 `(_Z18invertBlocksKernelPKdPdi) ;  /* 0xfffffff802a87950 */ /* 0x000fea0003c3ffff */
.L_x_8:
[----:B------:R-:W-:-:S00]  /*0560*/  BRA `(.L_x_8) ;  /* 0xfffffffc00fc7947 */ /* 0x000fc0000383ffff */
[----:B------:R-:W-:-:S00]  /*0570*/  NOP ;  /* 0x0000000000007918 */ /* 0x000fc00000000000 */
        /* <DEDUP_REMOVED lines=8> */
.L_x_10:


//--------------------- .text._Z20multiplyBlocksKernelPKdS0_Pdi --------------------------
	.section	.text._Z20multiplyBlocksKernelPKdS0_Pdi,"ax",@progbits
	.align	128
        .global         _Z20multiplyBlocksKernelPKdS0_Pdi
        .type           _Z20multiplyBlocksKernelPKdS0_Pdi,@function
        .size           _Z20multiplyBlocksKernelPKdS0_Pdi,(.L_x_12 - _Z20multiplyBlocksKernelPKdS0_Pdi)
        .other          _Z20multiplyBlocksKernelPKdS0_Pdi,@"STO_CUDA_ENTRY STV_DEFAULT"
_Z20multiplyBlocksKernelPKdS0_Pdi:
.text._Z20multiplyBlocksKernelPKdS0_Pdi:
[----:B------:R-:W-:Y:S01]  /*0000*/  LDC R1, c[0x0][0x37c] ;  /* 0x0000df00ff017b82 */ /* 0x000fe20000000800 */
[----:B------:R-:W0:Y:S07]  /*0010*/  S2R R0, SR_TID.X ;  /* 0x0000000000007919 */ /* 0x000e2e0000002100 */
[----:B------:R-:W0:Y:S01]  /*0020*/  S2UR UR4, SR_CTAID.X ;  /* 0x00000000000479c3 */ /* 0x000e220000002500 */
[----:B------:R-:W1:Y:S07]  /*0030*/  LDCU UR5, c[0x0][0x398] ;  /* 0x00007300ff0577ac */ /* 0x000e6e0008000800 */
[----:B------:R-:W0:Y:S02]  /*0040*/  LDC R11, c[0x0][0x360] ;  /* 0x0000d800ff0b7b82 */ /* 0x000e240000000800 */
[----:B0-----:R-:W-:-:S05]  /*0050*/  IMAD R11, R11, UR4, R0 ;  /* 0x000000040b0b7c24 */ /* 0x001fca000f8e0200 */
[----:B-1----:R-:W-:-:S13]  /*0060*/  ISETP.GE.AND P0, PT, R11, UR5, PT ;  /* 0x000000050b007c0c */ /* 0x002fda000bf06270 */
[----:B------:R-:W-:Y:S05]  /*0070*/  @P0 EXIT ;  /* 0x000000000000094d */ /* 0x000fea0003800000 */
[----:B------:R-:W0:Y:S01]  /*0080*/  LDC.64 R2, c[0x0][0x380] ;  /* 0x0000e000ff027b82 */ /* 0x000e220000000a00 */
[----:B------:R-:W1:Y:S07]  /*0090*/  LDCU.64 UR4, c[0x0][0x358] ;  /* 0x00006b00ff0477ac */ /* 0x000e6e0008000a00 */
[----:B------:R-:W2:Y:S08]  /*00a0*/  LDC.64 R4, c[0x0][0x388] ;  /* 0x0000e200ff047b82 */ /* 0x000eb00000000a00 */
[----:B------:R-:W3:Y:S01]  /*00b0*/  LDC.64 R8, c[0x0][0x390] ;  /* 0x0000e400ff087b82 */ /* 0x000ee20000000a00 */
[----:B0-----:R-:W-:-:S06]  /*00c0*/  IMAD.WIDE R2, R11, 0x8, R2 ;  /* 0x000000080b027825 */ /* 0x001fcc00078e0202 */
[----:B-1----:R-:W4:Y:S01]  /*00d0*/  LDG.E.64 R2, desc[UR4][R2.64] ;  /* 0x0000000402027981 */ /* 0x002f22000c1e1b00 */
[----:B--2---:R-:W-:-:S06]  /*00e0*/  IMAD.WIDE R4, R11, 0x8, R4 ;  /* 0x000000080b047825 */ /* 0x004fcc00078e0204 */
[----:B------:R-:W4:Y:S01]  /*00f0*/  LDG.E.64 R4, desc[UR4][R4.64] ;  /* 0x0000000404047981 */ /* 0x000f22000c1e1b00 */
[----:B---3--:R-:W-:Y:S01]  /*0100*/  IMAD.WIDE R8, R11, 0x8, R8 ;  /* 0x000000080b087825 */ /* 0x008fe200078e0208 */
[----:B----4-:R-:W-:-:S07]  /*0110*/  DMUL R6, R2, R4 ;  /* 0x0000000402067228 */ /* 0x010fce0000000000 */
[----:B------:R-:W-:Y:S01]  /*0120*/  STG.E.64 desc[UR4][R8.64], R6 ;  /* 0x0000000608007986 */ /* 0x000fe2000c101b04 */
[----:B------:R-:W-:Y:S05]  /*0130*/  EXIT ;  /* 0x000000000000794d */ /* 0x000fea0003800000 */
.L_x_9:
        /* <DEDUP_REMOVED lines=12> */
.L_x_12:


//--------------------- .nv.global.init           --------------------------
	.section	.nv.global.init,"aw",@progbits
.nv.global.init:
	.type		$str,@object
	.size		$str,(.L_0 - $str)
$str:
        /*0000*/ 	.byte	0x4d, 0x61, 0x74, 0x72, 0x69, 0x78, 0x20, 0x69, 0x73, 0x20, 0x73, 0x69, 0x6e, 0x67, 0x75, 0x6c
        /*0010*/ 	.byte	0x61, 0x72, 0x20, 0x61, 0x74, 0x20, 0x69, 0x6e, 0x64, 0x65, 0x78, 0x20, 0x25, 0x64, 0x2c, 0x20
        /*0020*/ 	.byte	0x63, 0x61, 0x6e, 0x6e, 0x6f, 0x74, 0x20, 0x69, 0x6e, 0x76, 0x65, 0x72, 0x74, 0x21, 0x0a, 0x00
.L_0:


//--------------------- .nv.shared.reserved.0     --------------------------
	.section	.nv.shared.reserved.0,"aw",@nobits
	.weak		__nv_reservedSMEM_offset_0_alias
	.size		__nv_reservedSMEM_offset_0_alias, 0, 64
	.other		__nv_reservedSMEM_offset_0_alias,@"STO_CUDA_RESERVED_SHARED STV_DEFAULT"
__nv_reservedSMEM_offset_0_alias:
	.zero		0
	.zero		64


//--------------------- .nv.constant0._Z18invertBlocksKernelPKdPdi --------------------------
	.section	.nv.constant0._Z18invertBlocksKernelPKdPdi,"a",@progbits
	.sectionflags	@""
	.align	4
.nv.constant0._Z18invertBlocksKernelPKdPdi:
	.zero		916


//--------------------- .nv.constant0._Z20multiplyBlocksKernelPKdS0_Pdi --------------------------
	.section	.nv.constant0._Z20multiplyBlocksKernelPKdS0_Pdi,"a",@progbits
	.sectionflags	@""
	.align	4
.nv.constant0._Z20multiplyBlocksKernelPKdS0_Pdi:
	.zero		924


//--------------------- SYMBOLS --------------------------

	.type		.nv.reservedSmem.offset0,@object
	.size		.nv.reservedSmem.offset0,0x4
	.type		vprintf,@function
